	.headerflags	@"EF_CUDA_TEXMODE_UNIFIED EF_CUDA_64BIT_ADDRESS EF_CUDA_ACCELERATORS EF_CUDA_SM90 EF_CUDA_VIRTUAL_SM(EF_CUDA_SM90)"
	.elftype	@"ET_EXEC"


//--------------------- .nv.info                  --------------------------
	.section	.nv.info,"",@"SHT_CUDA_INFO"
	.align	4


	//----- nvinfo : EIATTR_REGCOUNT
	.align		4
        /*0000*/ 	.byte	0x04, 0x2f
        /*0002*/ 	.short	(.L_1 - .L_0)
	.align		4
.L_0:
        /*0004*/ 	.word	index@(triton_poi_fused_cat_18)
        /*0008*/ 	.word	0x00000017


	//----- nvinfo : EIATTR_MIN_STACK_SIZE
	.align		4
.L_1:
        /*000c*/ 	.byte	0x04, 0x12
        /*000e*/ 	.short	(.L_3 - .L_2)
	.align		4
.L_2:
        /*0010*/ 	.word	index@(triton_poi_fused_cat_18)
        /*0014*/ 	.word	0x00000000


	//----- nvinfo : EIATTR_FRAME_SIZE
	.align		4
.L_3:
        /*0018*/ 	.byte	0x04, 0x11
        /*001a*/ 	.short	(.L_5 - .L_4)
	.align		4
.L_4:
        /*001c*/ 	.word	index@(triton_poi_fused_cat_18)
        /*0020*/ 	.word	0x00000000


	//----- nvinfo : EIATTR_MIN_STACK_SIZE
	.align		4
.L_5:
        /*0024*/ 	.byte	0x04, 0x12
        /*0026*/ 	.short	(.L_7 - .L_6)
	.align		4
.L_6:
        /*0028*/ 	.word	index@(triton_poi_fused_cat_18)
        /*002c*/ 	.word	0x00000000
.L_7:


//--------------------- .nv.info.triton_poi_fused_cat_18 --------------------------
	.section	.nv.info.triton_poi_fused_cat_18,"",@"SHT_CUDA_INFO"
	.sectionflags	@""
	.align	4


	//----- nvinfo : EIATTR_CUDA_API_VERSION
	.align		4
        /*0000*/ 	.byte	0x04, 0x37
        /*0002*/ 	.short	(.L_9 - .L_8)
.L_8:
        /*0004*/ 	.word	0x0000007c


	//----- nvinfo : EIATTR_KPARAM_INFO
	.align		4
.L_9:
        /*0008*/ 	.byte	0x04, 0x17
        /*000a*/ 	.short	(.L_11 - .L_10)
.L_10:
        /*000c*/ 	.word	0x00000000
        /*0010*/ 	.short	0x0009
        /*0012*/ 	.short	0x0048
        /*0014*/ 	.byte	0x00, 0xf0, 0x11, 0x00


	//----- nvinfo : EIATTR_KPARAM_INFO
	.align		4
.L_11:
        /*0018*/ 	.byte	0x04, 0x17
        /*001a*/ 	.short	(.L_13 - .L_12)
.L_12:
        /*001c*/ 	.word	0x00000000
        /*0020*/ 	.short	0x0008
        /*0022*/ 	.short	0x0040
        /*0024*/ 	.byte	0x00, 0xf4, 0x21, 0x00


	//----- nvinfo : EIATTR_KPARAM_INFO
	.align		4
.L_13:
        /*0028*/ 	.byte	0x04, 0x17
        /*002a*/ 	.short	(.L_15 - .L_14)
.L_14:
        /*002c*/ 	.word	0x00000000
        /*0030*/ 	.short	0x0007
        /*0032*/ 	.short	0x0038
        /*0034*/ 	.byte	0x00, 0xf4, 0x21, 0x00


	//----- nvinfo : EIATTR_KPARAM_INFO
	.align		4
.L_15:
        /*0038*/ 	.byte	0x04, 0x17
        /*003a*/ 	.short	(.L_17 - .L_16)
.L_16:
        /*003c*/ 	.word	0x00000000
        /*0040*/ 	.short	0x0006
        /*0042*/ 	.short	0x0030
        /*0044*/ 	.byte	0x00, 0xf4, 0x21, 0x00


	//----- nvinfo : EIATTR_KPARAM_INFO
	.align		4
.L_17:
        /*0048*/ 	.byte	0x04, 0x17
        /*004a*/ 	.short	(.L_19 - .L_18)
.L_18:
        /*004c*/ 	.word	0x00000000
        /*0050*/ 	.short	0x0005
        /*0052*/ 	.short	0x0028
        /*0054*/ 	.byte	0x00, 0xf4, 0x21, 0x00


	//----- nvinfo : EIATTR_KPARAM_INFO
	.align		4
.L_19:
        /*0058*/ 	.byte	0x04, 0x17
        /*005a*/ 	.short	(.L_21 - .L_20)
.L_20:
        /*005c*/ 	.word	0x00000000
        /*0060*/ 	.short	0x0004
        /*0062*/ 	.short	0x0020
        /*0064*/ 	.byte	0x00, 0xf4, 0x21, 0x00


	//----- nvinfo : EIATTR_KPARAM_INFO
	.align		4
.L_21:
        /*0068*/ 	.byte	0x04, 0x17
        /*006a*/ 	.short	(.L_23 - .L_22)
.L_22:
        /*006c*/ 	.word	0x00000000
        /*0070*/ 	.short	0x0003
        /*0072*/ 	.short	0x0018
        /*0074*/ 	.byte	0x00, 0xf4, 0x21, 0x00


	//----- nvinfo : EIATTR_KPARAM_INFO
	.align		4
.L_23:
        /*0078*/ 	.byte	0x04, 0x17
        /*007a*/ 	.short	(.L_25 - .L_24)
.L_24:
        /*007c*/ 	.word	0x00000000
        /*0080*/ 	.short	0x0002
        /*0082*/ 	.short	0x0010
        /*0084*/ 	.byte	0x00, 0xf4, 0x21, 0x00


	//----- nvinfo : EIATTR_KPARAM_INFO
	.align		4
.L_25:
        /*0088*/ 	.byte	0x04, 0x17
        /*008a*/ 	.short	(.L_27 - .L_26)
.L_26:
        /*008c*/ 	.word	0x00000000
        /*0090*/ 	.short	0x0001
        /*0092*/ 	.short	0x0008
        /*0094*/ 	.byte	0x00, 0xf4, 0x21, 0x00


	//----- nvinfo : EIATTR_KPARAM_INFO
	.align		4
.L_27:
        /*0098*/ 	.byte	0x04, 0x17
        /*009a*/ 	.short	(.L_29 - .L_28)
.L_28:
        /*009c*/ 	.word	0x00000000
        /*00a0*/ 	.short	0x0000
        /*00a2*/ 	.short	0x0000
        /*00a4*/ 	.byte	0x00, 0xf4, 0x21, 0x00


	//----- nvinfo : EIATTR_SPARSE_MMA_MASK
	.align		4
.L_29:
        /*00a8*/ 	.byte	0x03, 0x50
        /*00aa*/ 	.short	0x0000


	//----- nvinfo : EIATTR_MAXREG_COUNT
	.align		4
        /*00ac*/ 	.byte	0x03, 0x1b
        /*00ae*/ 	.short	0x00ff


	//----- nvinfo : EIATTR_EXIT_INSTR_OFFSETS
	.align		4
        /*00b0*/ 	.byte	0x04, 0x1c
        /*00b2*/ 	.short	(.L_31 - .L_30)


	//   ....[0]....
.L_30:
        /*00b4*/ 	.word	0x00000710


	//   ....[1]....
        /*00b8*/ 	.word	0x00000730


	//----- nvinfo : EIATTR_REQNTID
	.align		4
.L_31:
        /*00bc*/ 	.byte	0x04, 0x10
        /*00be*/ 	.short	(.L_33 - .L_32)
.L_32:
        /*00c0*/ 	.word	0x00000080
        /*00c4*/ 	.word	0x00000001
        /*00c8*/ 	.word	0x00000001


	//----- nvinfo : EIATTR_CBANK_PARAM_SIZE
	.align		4
.L_33:
        /*00cc*/ 	.byte	0x03, 0x19
        /*00ce*/ 	.short	0x004c


	//----- nvinfo : EIATTR_PARAM_CBANK
	.align		4
        /*00d0*/ 	.byte	0x04, 0x0a
        /*00d2*/ 	.short	(.L_35 - .L_34)
	.align		4
.L_34:
        /*00d4*/ 	.word	index@(.nv.constant0.triton_poi_fused_cat_18)
        /*00d8*/ 	.short	0x0210
        /*00da*/ 	.short	0x004c


	//----- nvinfo : EIATTR_SW_WAR
	.align		4
.L_35:
        /*00dc*/ 	.byte	0x04, 0x36
        /*00de*/ 	.short	(.L_37 - .L_36)
.L_36:
        /*00e0*/ 	.word	0x00000008
.L_37:


//--------------------- .nv.callgraph             --------------------------
	.section	.nv.callgraph,"",@"SHT_CUDA_CALLGRAPH"
	.align	4
	.sectionentsize	8
	.align		4
        /*0000*/ 	.word	0x00000000
	.align		4
        /*0004*/ 	.word	0xffffffff
	.align		4
        /*0008*/ 	.word	0x00000000
	.align		4
        /*000c*/ 	.word	0xfffffffe
	.align		4
        /*0010*/ 	.word	0x00000000
	.align		4
        /*0014*/ 	.word	0xfffffffd
	.align		4
        /*0018*/ 	.word	0x00000000
	.align		4
        /*001c*/ 	.word	0xfffffffc


//--------------------- .text.triton_poi_fused_cat_18 --------------------------
	.section	.text.triton_poi_fused_cat_18,"ax",@progbits
	.align	128
        .global         triton_poi_fused_cat_18
        .type           triton_poi_fused_cat_18,@function
        .size           triton_poi_fused_cat_18,(.L_x_1 - triton_poi_fused_cat_18)
        .other          triton_poi_fused_cat_18,@"STO_CUDA_ENTRY STV_DEFAULT"
triton_poi_fused_cat_18:
.text.triton_poi_fused_cat_18:
[----:B------:R-:W0:Y:S02]  /*0000*/  LDC R1, c[0x0][0x28] ;  /* 0x00000a00ff017b82 */ /* 0x000e240000000800 */
[----:B------:R-:W1:Y:S01]  /*0010*/  S2R R0, SR_TID.X ;  /* 0x0000000000007919 */ /* 0x000e620000002100 */
[----:B------:R-:W2:Y:S01]  /*0020*/  LDC.64 R6, c[0x0][0x218] ;  /* 0x00008600ff067b82 */ /* 0x000ea20000000a00 */
[----:B------:R-:W-:Y:S01]  /*0030*/  ULDC.64 UR4, c[0x0][0x208] ;  /* 0x0000820000047ab9 */ /* 0x000fe20000000a00 */
[----:B------:R-:W3:Y:S06]  /*0040*/  S2R R3, SR_CTAID.X ;  /* 0x0000000000037919 */ /* 0x000eec0000002500 */
[----:B------:R-:W4:Y:S08]  /*0050*/  LDC.64 R12, c[0x0][0x220] ;  /* 0x00008800ff0c7b82 */ /* 0x000f300000000a00 */
[----:B------:R-:W5:Y:S01]  /*0060*/  LDC.64 R8, c[0x0][0x230] ;  /* 0x00008c00ff087b82 */ /* 0x000f620000000a00 */
[----:B------:R-:W-:Y:S01]  /*0070*/  CS2R R14, SRZ ;  /* 0x00000000000e7805 */ /* 0x000fe2000001ff00 */
[----:B------:R-:W-:Y:S01]  /*0080*/  ULDC.64 UR6, c[0x0][0x228] ;  /* 0x00008a0000067ab9 */ /* 0x000fe20000000a00 */
[----:B-1----:R-:W-:-:S05]  /*0090*/  LOP3.LUT R0, R0, 0x7f, RZ, 0xc0, !PT ;  /* 0x0000007f00007812 */ /* 0x002fca00078ec0ff */
[----:B---3--:R-:W-:-:S05]  /*00a0*/  IMAD R0, R3, 0x80, R0 ;  /* 0x0000008003007824 */ /* 0x008fca00078e0200 */
[----:B------:R-:W-:-:S04]  /*00b0*/  SHF.R.S32.HI R3, RZ, 0x1f, R0 ;  /* 0x0000001fff037819 */ /* 0x000fc80000011400 */
[CC--:B------:R-:W-:Y:S02]  /*00c0*/  LEA.HI R10, R3.reuse, R0.reuse, RZ, 0x4 ;  /* 0x00000000030a7211 */ /* 0x0c0fe400078f20ff */
[----:B------:R-:W-:Y:S02]  /*00d0*/  LEA.HI R11, R3, R0, RZ, 0x2 ;  /* 0x00000000030b7211 */ /* 0x000fe400078f10ff */
[----:B------:R-:W-:Y:S02]  /*00e0*/  SHF.R.S32.HI R2, RZ, 0x4, R10 ;  /* 0x00000004ff027819 */ /* 0x000fe4000001140a */
[----:B------:R-:W-:Y:S02]  /*00f0*/  SHF.R.S32.HI R3, RZ, 0x2, R11 ;  /* 0x00000002ff037819 */ /* 0x000fe4000001140b */
[----:B------:R-:W-:Y:S01]  /*0100*/  LOP3.LUT R11, R11, 0xfffffffc, RZ, 0xc0, !PT ;  /* 0xfffffffc0b0b7812 */ /* 0x000fe200078ec0ff */
[----:B------:R-:W-:-:S05]  /*0110*/  IMAD.HI R4, R2, 0x2aaaaaab, RZ ;  /* 0x2aaaaaab02047827 */ /* 0x000fca00078e02ff */
[----:B------:R-:W-:-:S04]  /*0120*/  SHF.R.U32.HI R5, RZ, 0x1f, R4 ;  /* 0x0000001fff057819 */ /* 0x000fc80000011604 */
[----:B------:R-:W-:Y:S02]  /*0130*/  LEA.HI R5, R4, R5, RZ, 0x1e ;  /* 0x0000000504057211 */ /* 0x000fe400078ff0ff */
[----:B------:R-:W-:-:S03]  /*0140*/  LEA.HI R4, R3, R3, RZ, 0x2 ;  /* 0x0000000303047211 */ /* 0x000fc600078f10ff */
[----:B------:R-:W-:Y:S01]  /*0150*/  IMAD R2, R5, -0x18, R2 ;  /* 0xffffffe805027824 */ /* 0x000fe200078e0202 */
[----:B------:R-:W-:-:S04]  /*0160*/  LOP3.LUT R4, R4, 0xfffffffc, RZ, 0xc0, !PT ;  /* 0xfffffffc04047812 */ /* 0x000fc800078ec0ff */
[----:B------:R-:W-:Y:S01]  /*0170*/  ISETP.GE.AND P0, PT, R2, 0xc, PT ;  /* 0x0000000c0200780c */ /* 0x000fe20003f06270 */
[----:B------:R-:W-:Y:S01]  /*0180*/  IMAD.IADD R3, R3, 0x1, -R4 ;  /* 0x0000000103037824 */ /* 0x000fe200078e0a04 */
[----:B------:R-:W-:Y:S02]  /*0190*/  CS2R R4, SRZ ;  /* 0x0000000000047805 */ /* 0x000fe4000001ff00 */
[----:B------:R-:W-:Y:S01]  /*01a0*/  ISETP.LT.AND P1, PT, R0, 0x600, !P0 ;  /* 0x000006000000780c */ /* 0x000fe20004721270 */
[----:B--2---:R-:W-:Y:S01]  /*01b0*/  IMAD.WIDE R16, R3, 0x8, R6 ;  /* 0x0000000803107825 */ /* 0x004fe200078e0206 */
[----:B------:R-:W-:-:S03]  /*01c0*/  CS2R R6, SRZ ;  /* 0x0000000000067805 */ /* 0x000fc6000001ff00 */
[----:B------:R-:W-:-:S08]  /*01d0*/  IMAD.IADD R11, R0, 0x1, -R11 ;  /* 0x00000001000b7824 */ /* 0x000fd000078e0a0b */
[----:B------:R1:W2:Y:S01]  /*01e0*/  @P1 LDG.E.EL.64 R4, desc[UR4][R16.64] ;  /* 0x0000000410041981 */ /* 0x0002a2000c2e1b00 */
[----:B----4-:R-:W-:-:S04]  /*01f0*/  IMAD.WIDE R12, R11, 0x8, R12 ;  /* 0x000000080b0c7825 */ /* 0x010fc800078e020c */
[----:B-----5:R-:W-:Y:S01]  /*0200*/  IMAD.WIDE R8, R11, 0x8, R8 ;  /* 0x000000080b087825 */ /* 0x020fe200078e0208 */
[----:B------:R3:W4:Y:S04]  /*0210*/  @P1 LDG.E.EL.64 R14, desc[UR4][R12.64] ;  /* 0x000000040c0e1981 */ /* 0x000728000c2e1b00 */
[----:B------:R-:W5:Y:S01]  /*0220*/  @P1 LDG.E.EL.64 R6, desc[UR4][R8.64] ;  /* 0x0000000408061981 */ /* 0x000f62000c2e1b00 */
[----:B-1----:R-:W-:Y:S01]  /*0230*/  IMAD.HI R16, R0, 0x2aaaaaab, RZ ;  /* 0x2aaaaaab00107827 */ /* 0x002fe200078e02ff */
[----:B---3--:R-:W1:Y:S01]  /*0240*/  LDC.64 R12, c[0x0][0x210] ;  /* 0x00008400ff0c7b82 */ /* 0x008e620000000a00 */
[----:B--2---:R-:W-:Y:S02]  /*0250*/  SEL R18, R5, RZ, P1 ;  /* 0x000000ff05127207 */ /* 0x004fe40000800000 */
[----:B------:R-:W-:-:S02]  /*0260*/  SEL R19, R4, RZ, P1 ;  /* 0x000000ff04137207 */ /* 0x000fc40000800000 */
[----:B------:R-:W-:Y:S02]  /*0270*/  SHF.R.U32.HI R5, RZ, 0x1e, R18 ;  /* 0x0000001eff057819 */ /* 0x000fe40000011612 */
[----:B----4-:R-:W-:Y:S02]  /*0280*/  SEL R17, R14, RZ, P1 ;  /* 0x000000ff0e117207 */ /* 0x010fe40000800000 */
[----:B------:R-:W-:Y:S02]  /*0290*/  LOP3.LUT R4, R5, 0x2, RZ, 0xc0, !PT ;  /* 0x0000000205047812 */ /* 0x000fe400078ec0ff */
[----:B-----5:R-:W-:Y:S02]  /*02a0*/  SEL R5, R7, RZ, P1 ;  /* 0x000000ff07057207 */ /* 0x020fe40000800000 */
[----:B------:R-:W-:Y:S02]  /*02b0*/  IADD3 R19, P2, R4, R19, RZ ;  /* 0x0000001304137210 */ /* 0x000fe40007f5e0ff */
[----:B------:R-:W-:-:S02]  /*02c0*/  SEL R14, R15, RZ, P1 ;  /* 0x000000ff0f0e7207 */ /* 0x000fc40000800000 */
[----:B------:R-:W-:Y:S01]  /*02d0*/  SEL R4, R6, RZ, P1 ;  /* 0x000000ff06047207 */ /* 0x000fe20000800000 */
[----:B------:R-:W-:Y:S01]  /*02e0*/  IMAD.X R18, RZ, RZ, R18, P2 ;  /* 0x000000ffff127224 */ /* 0x000fe200010e0612 */
[----:B------:R-:W-:Y:S02]  /*02f0*/  SHF.R.U32.HI R6, RZ, 0x1c, R5 ;  /* 0x0000001cff067819 */ /* 0x000fe40000011605 */
[----:B------:R-:W-:Y:S02]  /*0300*/  SHF.R.U32.HI R8, RZ, 0x1c, R14 ;  /* 0x0000001cff087819 */ /* 0x000fe4000001160e */
[C---:B------:R-:W-:Y:S01]  /*0310*/  SHF.L.U64.HI R18, R19.reuse, 0x3, R18 ;  /* 0x0000000313127819 */ /* 0x040fe20000010212 */
[----:B------:R-:W-:Y:S01]  /*0320*/  IMAD.SHL.U32 R19, R19, 0x8, RZ ;  /* 0x0000000813137824 */ /* 0x000fe200078e00ff */
[----:B------:R-:W-:Y:S02]  /*0330*/  LEA R7, P4, R4, UR6, 0x2 ;  /* 0x0000000604077c11 */ /* 0x000fe4000f8810ff */
[----:B------:R-:W-:-:S02]  /*0340*/  LEA R9, P2, R17, UR6, 0x2 ;  /* 0x0000000611097c11 */ /* 0x000fc4000f8410ff */
[----:B------:R-:W-:Y:S02]  /*0350*/  LOP3.LUT R6, R6, 0x8, RZ, 0xc0, !PT ;  /* 0x0000000806067812 */ /* 0x000fe400078ec0ff */
[----:B------:R-:W-:Y:S02]  /*0360*/  LOP3.LUT R8, R8, 0x8, RZ, 0xc0, !PT ;  /* 0x0000000808087812 */ /* 0x000fe400078ec0ff */
[----:B------:R-:W-:Y:S02]  /*0370*/  LEA.HI.X R4, R4, UR7, R5, 0x2, P4 ;  /* 0x0000000704047c11 */ /* 0x000fe4000a0f1405 */
[----:B------:R-:W-:Y:S01]  /*0380*/  LEA.HI.X R17, R17, UR7, R14, 0x2, P2 ;  /* 0x0000000711117c11 */ /* 0x000fe200090f140e */
[----:B------:R-:W-:Y:S01]  /*0390*/  ULDC.64 UR6, c[0x0][0x248] ;  /* 0x0000920000067ab9 */ /* 0x000fe20000000a00 */
[C---:B------:R-:W-:Y:S01]  /*03a0*/  IADD3 R6, P4, P5, R19.reuse, R7, R6 ;  /* 0x0000000713067210 */ /* 0x040fe20007d9e006 */
[----:B------:R-:W2:Y:S01]  /*03b0*/  LDC.64 R14, c[0x0][0x238] ;  /* 0x00008e00ff0e7b82 */ /* 0x000ea20000000a00 */
[----:B------:R-:W-:Y:S01]  /*03c0*/  IADD3 R8, P3, P2, R19, R9, R8 ;  /* 0x0000000913087210 */ /* 0x000fe20007a7e008 */
[----:B------:R-:W-:Y:S01]  /*03d0*/  IMAD.SHL.U32 R19, R2, 0x4, RZ ;  /* 0x0000000402137824 */ /* 0x000fe200078e00ff */
[----:B------:R-:W-:-:S02]  /*03e0*/  IADD3.X R7, R18, R4, RZ, P4, P5 ;  /* 0x0000000412077210 */ /* 0x000fc400027ea4ff */
[----:B------:R-:W-:Y:S01]  /*03f0*/  IADD3.X R9, R18, R17, RZ, P3, P2 ;  /* 0x0000001112097210 */ /* 0x000fe20001fe44ff */
[----:B------:R-:W-:Y:S01]  /*0400*/  IMAD.MOV.U32 R18, RZ, RZ, RZ ;  /* 0x000000ffff127224 */ /* 0x000fe200078e00ff */
[----:B------:R-:W-:Y:S01]  /*0410*/  SHF.R.U32.HI R17, RZ, 0x1f, R16 ;  /* 0x0000001fff117819 */ /* 0x000fe20000011610 */
[----:B------:R-:W3:Y:S01]  /*0420*/  LDC.64 R4, c[0x0][0x240] ;  /* 0x00009000ff047b82 */ /* 0x000ee20000000a00 */
[C---:B------:R-:W-:Y:S02]  /*0430*/  IMAD.WIDE R6, R19.reuse, 0x4, R6 ;  /* 0x0000000413067825 */ /* 0x040fe400078e0206 */
[----:B------:R-:W-:Y:S02]  /*0440*/  LEA.HI.SX32 R17, R16, R17, 0x1a ;  /* 0x0000001110117211 */ /* 0x000fe400078fd2ff */
[----:B------:R-:W-:-:S04]  /*0450*/  IMAD.WIDE R8, R19, 0x4, R8 ;  /* 0x0000000413087825 */ /* 0x000fc800078e0208 */
[C---:B------:R-:W-:Y:S02]  /*0460*/  IMAD R16, R17.reuse, -0x180, R0 ;  /* 0xfffffe8011107824 */ /* 0x040fe400078e0200 */
[C---:B------:R-:W-:Y:S02]  /*0470*/  IMAD R19, R17.reuse, 0x30, RZ ;  /* 0x0000003011137824 */ /* 0x040fe400078e02ff */
[----:B------:R-:W-:Y:S02]  /*0480*/  IMAD R17, R17, 0xc0, RZ ;  /* 0x000000c011117824 */ /* 0x000fe400078e02ff */
[----:B------:R-:W-:-:S04]  /*0490*/  IMAD.WIDE R8, R19, 0x4, R8 ;  /* 0x0000000413087825 */ /* 0x000fc800078e0208 */
[----:B------:R-:W-:-:S04]  /*04a0*/  IMAD.WIDE R6, R19, 0x4, R6 ;  /* 0x0000000413067825 */ /* 0x000fc800078e0206 */
[----:B------:R-:W-:Y:S02]  /*04b0*/  IMAD.IADD R19, R16, 0x1, R17 ;  /* 0x0000000110137824 */ /* 0x000fe400078e0211 */
[----:B--2---:R-:W-:-:S04]  /*04c0*/  IMAD.WIDE R14, R11, 0x4, R14 ;  /* 0x000000040b0e7825 */ /* 0x004fc800078e020e */
[----:B-1----:R-:W-:Y:S01]  /*04d0*/  IMAD.WIDE R12, R19, 0x4, R12 ;  /* 0x00000004130c7825 */ /* 0x002fe200078e020c */
[----:B------:R-:W-:Y:S01]  /*04e0*/  LOP3.LUT R19, R10, 0xfffffff0, RZ, 0xc0, !PT ;  /* 0xfffffff00a137812 */ /* 0x000fe200078ec0ff */
[----:B------:R-:W2:Y:S02]  /*04f0*/  @P1 LDG.E.EL R18, desc[UR4][R14.64] ;  /* 0x000000040e121981 */ /* 0x000ea4000c2e1900 */
[----:B------:R-:W-:Y:S02]  /*0500*/  IMAD.MOV.U32 R16, RZ, RZ, RZ ;  /* 0x000000ffff107224 */ /* 0x000fe400078e00ff */
[----:B------:R-:W-:Y:S02]  /*0510*/  IMAD.MOV.U32 R11, RZ, RZ, RZ ;  /* 0x000000ffff0b7224 */ /* 0x000fe400078e00ff */
[----:B---3--:R-:W-:Y:S01]  /*0520*/  IMAD.WIDE R4, R3, 0x4, R4 ;  /* 0x0000000403047825 */ /* 0x008fe200078e0204 */
[C---:B------:R-:W-:Y:S01]  /*0530*/  ISETP.GE.AND P2, PT, R0.reuse, 0x600, PT ;  /* 0x000006000000780c */ /* 0x040fe20003f46270 */
[----:B------:R1:W3:Y:S02]  /*0540*/  @P1 LDG.E.EL R16, desc[UR4][R8.64] ;  /* 0x0000000408101981 */ /* 0x0002e4000c2e1900 */
[----:B------:R-:W-:-:S02]  /*0550*/  IMAD.IADD R10, R0, 0x1, -R19 ;  /* 0x00000001000a7824 */ /* 0x000fc400078e0a13 */
[C---:B------:R-:W-:Y:S01]  /*0560*/  IMAD.SHL.U32 R3, R2.reuse, 0x10, RZ ;  /* 0x0000001002037824 */ /* 0x040fe200078e00ff */
[----:B------:R4:W5:Y:S01]  /*0570*/  @P1 LDG.E.EL R11, desc[UR4][R6.64] ;  /* 0x00000004060b1981 */ /* 0x000962000c2e1900 */
[----:B------:R-:W-:Y:S01]  /*0580*/  IMAD.MOV.U32 R19, RZ, RZ, RZ ;  /* 0x000000ffff137224 */ /* 0x000fe200078e00ff */
[--C-:B------:R-:W-:Y:S02]  /*0590*/  SHF.R.S32.HI R20, RZ, 0x1f, R17.reuse ;  /* 0x0000001fff147819 */ /* 0x100fe40000011411 */
[----:B------:R-:W-:Y:S02]  /*05a0*/  IADD3 R17, P4, P5, R3, R10, R17 ;  /* 0x0000000a03117210 */ /* 0x000fe40007d9e011 */
[----:B------:R-:W-:Y:S02]  /*05b0*/  SHF.R.S32.HI R10, RZ, 0x1f, R10 ;  /* 0x0000001fff0a7819 */ /* 0x000fe4000001140a */
[----:B-1----:R-:W-:Y:S02]  /*05c0*/  CS2R R8, SRZ ;  /* 0x0000000000087805 */ /* 0x002fe4000001ff00 */
[----:B------:R-:W-:Y:S01]  /*05d0*/  SHF.R.S32.HI R3, RZ, 0x1f, R3 ;  /* 0x0000001fff037819 */ /* 0x000fe20000011403 */
[----:B------:R-:W5:Y:S01]  /*05e0*/  @P1 LDG.E R19, desc[UR4][R12.64] ;  /* 0x000000040c131981 */ /* 0x000f62000c1e1900 */
[----:B------:R-:W-:-:S02]  /*05f0*/  ISETP.GT.AND P3, PT, R2, 0xb, !P2 ;  /* 0x0000000b0200780c */ /* 0x000fc40005764270 */
[----:B------:R-:W-:Y:S01]  /*0600*/  IADD3.X R10, R3, R10, R20, P4, P5 ;  /* 0x0000000a030a7210 */ /* 0x000fe200027ea414 */
[----:B------:R-:W5:Y:S01]  /*0610*/  @P1 LDG.E.EL R8, desc[UR4][R4.64] ;  /* 0x0000000404081981 */ /* 0x000f62000c2e1900 */
[C---:B----4-:R-:W-:Y:S01]  /*0620*/  LEA R6, P4, R17.reuse, UR6, 0x2 ;  /* 0x0000000611067c11 */ /* 0x050fe2000f8810ff */
[----:B------:R-:W1:Y:S03]  /*0630*/  LDC.64 R2, c[0x0][0x250] ;  /* 0x00009400ff027b82 */ /* 0x000e660000000a00 */
[----:B------:R-:W-:-:S05]  /*0640*/  LEA.HI.X R7, R17, UR7, R10, 0x2, P4 ;  /* 0x0000000711077c11 */ /* 0x000fca000a0f140a */
[----:B------:R-:W4:Y:S01]  /*0650*/  @P3 LDG.E R9, desc[UR4][R6.64+-0x300] ;  /* 0xfffd000406093981 */ /* 0x000f22000c1e1900 */
[----:B-1----:R-:W-:Y:S01]  /*0660*/  IMAD.WIDE R2, R0, 0x4, R2 ;  /* 0x0000000400027825 */ /* 0x002fe200078e0202 */
[----:B--2---:R-:W-:Y:S02]  /*0670*/  SEL R18, R18, RZ, P1 ;  /* 0x000000ff12127207 */ /* 0x004fe40000800000 */
[----:B---3--:R-:W-:Y:S02]  /*0680*/  SEL R16, R16, RZ, P1 ;  /* 0x000000ff10107207 */ /* 0x008fe40000800000 */
[----:B-----5:R-:W-:-:S05]  /*0690*/  SEL R11, R11, RZ, P1 ;  /* 0x000000ff0b0b7207 */ /* 0x020fca0000800000 */
[----:B------:R-:W-:Y:S01]  /*06a0*/  FADD R11, -R16, R11 ;  /* 0x0000000b100b7221 */ /* 0x000fe20000000100 */
[----:B------:R-:W-:-:S03]  /*06b0*/  SEL R19, R19, RZ, P1 ;  /* 0x000000ff13137207 */ /* 0x000fc60000800000 */
[----:B------:R-:W-:Y:S01]  /*06c0*/  FFMA R18, R11, R18, R16 ;  /* 0x000000120b127223 */ /* 0x000fe20000000010 */
[----:B------:R-:W-:-:S03]  /*06d0*/  SEL R8, R8, RZ, P1 ;  /* 0x000000ff08087207 */ /* 0x000fc60000800000 */
[----:B------:R-:W-:-:S04]  /*06e0*/  FADD R18, -R19, R18 ;  /* 0x0000001213127221 */ /* 0x000fc80000000100 */
[----:B------:R-:W-:Y:S01]  /*06f0*/  FFMA R5, R18, R8, R19 ;  /* 0x0000000812057223 */ /* 0x000fe20000000013 */
[----:B----4-:R-:W-:Y:S01]  /*0700*/  @P0 SEL R5, R9, RZ, P3 ;  /* 0x000000ff09050207 */ /* 0x010fe20001800000 */
[----:B------:R-:W-:Y:S06]  /*0710*/  @P2 EXIT ;  /* 0x000000000000294d */ /* 0x000fec0003800000 */
[----:B------:R-:W-:Y:S01]  /*0720*/  STG.E desc[UR4][R2.64], R5 ;  /* 0x0000000502007986 */ /* 0x000fe2000c101904 */
[----:B------:R-:W-:Y:S05]  /*0730*/  EXIT ;  /* 0x000000000000794d */ /* 0x000fea0003800000 */
.L_x_0:
[----:B------:R-:W-:-:S00]  /*0740*/  BRA `(.L_x_0) ;  /* 0xfffffffc00fc7947 */ /* 0x000fc0000383ffff */
[----:B------:R-:W-:-:S00]  /*0750*/  NOP ;  /* 0x0000000000007918 */ /* 0x000fc00000000000 */
        /* <DEDUP_REMOVED lines=10> */
.L_x_1:


//--------------------- .nv.constant0.triton_poi_fused_cat_18 --------------------------
	.section	.nv.constant0.triton_poi_fused_cat_18,"a",@progbits
	.sectionflags	@""
	.align	4
.nv.constant0.triton_poi_fused_cat_18:
	.zero		604
